//
// Generated by NVIDIA NVVM Compiler
//
// Compiler Build ID: CL-36424714
// Cuda compilation tools, release 13.0, V13.0.88
// Based on NVVM 20.0.0
//

.version 9.0
.target sm_100
.address_size 64

	// .globl	_Z22wmma_tiled_gemm_kernelP6__halfS0_Pfiii

.visible .entry _Z22wmma_tiled_gemm_kernelP6__halfS0_Pfiii(
	.param .u64 .ptr .align 1 _Z22wmma_tiled_gemm_kernelP6__halfS0_Pfiii_param_0,
	.param .u64 .ptr .align 1 _Z22wmma_tiled_gemm_kernelP6__halfS0_Pfiii_param_1,
	.param .u64 .ptr .align 1 _Z22wmma_tiled_gemm_kernelP6__halfS0_Pfiii_param_2,
	.param .u32 _Z22wmma_tiled_gemm_kernelP6__halfS0_Pfiii_param_3,
	.param .u32 _Z22wmma_tiled_gemm_kernelP6__halfS0_Pfiii_param_4,
	.param .u32 _Z22wmma_tiled_gemm_kernelP6__halfS0_Pfiii_param_5
)
{
	.reg .pred 	%p<6>;
	.reg .b32 	%r<146>;
	.reg .b32 	%f<125>;
	.reg .b64 	%rd<35>;

	ld.param.u64 	%rd7, [_Z22wmma_tiled_gemm_kernelP6__halfS0_Pfiii_param_0];
	ld.param.u32 	%r36, [_Z22wmma_tiled_gemm_kernelP6__halfS0_Pfiii_param_4];
	ld.param.u32 	%r37, [_Z22wmma_tiled_gemm_kernelP6__halfS0_Pfiii_param_5];
	cvta.to.global.u64 	%rd1, %rd7;
	mov.u32 	%r1, %ctaid.y;
	mov.u32 	%r2, %ctaid.x;
	setp.lt.s32 	%p1, %r37, 1;
	mov.f32 	%f117, 0f00000000;
	mov.f32 	%f118, %f117;
	mov.f32 	%f119, %f117;
	mov.f32 	%f120, %f117;
	mov.f32 	%f121, %f117;
	mov.f32 	%f122, %f117;
	mov.f32 	%f123, %f117;
	mov.f32 	%f124, %f117;
	@%p1 bra 	$L__BB0_7;
	mul.lo.s32 	%r39, %r1, %r37;
	shl.b32 	%r3, %r39, 4;
	shl.b32 	%r137, %r2, 4;
	add.s32 	%r40, %r37, -1;
	shr.u32 	%r41, %r40, 4;
	add.s32 	%r5, %r41, 1;
	and.b32  	%r6, %r5, 3;
	setp.lt.u32 	%p2, %r37, 49;
	mov.b32 	%r142, 0;
	mov.f32 	%f117, 0f00000000;
	@%p2 bra 	$L__BB0_4;
	mul.wide.u32 	%rd8, %r3, 2;
	add.s64 	%rd9, %rd8, %rd1;
	add.s64 	%rd34, %rd9, 64;
	shl.b32 	%r43, %r36, 5;
	add.s32 	%r140, %r43, %r137;
	mad.lo.s32 	%r139, %r36, 48, %r137;
	shl.b32 	%r44, %r36, 4;
	add.s32 	%r138, %r137, %r44;
	and.b32  	%r45, %r5, 536870908;
	neg.s32 	%r135, %r45;
	mov.b32 	%r142, 0;
	mov.f32 	%f117, 0f00000000;
	mov.u32 	%r136, %r3;
	mov.f32 	%f118, %f117;
	mov.f32 	%f119, %f117;
	mov.f32 	%f120, %f117;
	mov.f32 	%f121, %f117;
	mov.f32 	%f122, %f117;
	mov.f32 	%f123, %f117;
	mov.f32 	%f124, %f117;
$L__BB0_3:
	ld.param.u64 	%rd31, [_Z22wmma_tiled_gemm_kernelP6__halfS0_Pfiii_param_1];
	mul.wide.u32 	%rd10, %r136, 2;
	add.s64 	%rd11, %rd1, %rd10;
	wmma.load.a.sync.aligned.col.m16n16k16.global.f16 	{%r46, %r47, %r48, %r49, %r50, %r51, %r52, %r53}, [%rd11], %r37;
	cvta.to.global.u64 	%rd12, %rd31;
	mul.wide.s32 	%rd13, %r137, 2;
	add.s64 	%rd14, %rd12, %rd13;
	wmma.load.b.sync.aligned.row.m16n16k16.global.f16 	{%r54, %r55, %r56, %r57, %r58, %r59, %r60, %r61}, [%rd14], %r36;
	wmma.mma.sync.aligned.col.row.m16n16k16.f32.f32 {%f61, %f62, %f63, %f64, %f65, %f66, %f67, %f68}, {%r46, %r47, %r48, %r49, %r50, %r51, %r52, %r53}, {%r54, %r55, %r56, %r57, %r58, %r59, %r60, %r61}, {%f124, %f123, %f122, %f121, %f120, %f119, %f118, %f117};
	add.s64 	%rd15, %rd34, -32;
	wmma.load.a.sync.aligned.col.m16n16k16.global.f16 	{%r62, %r63, %r64, %r65, %r66, %r67, %r68, %r69}, [%rd15], %r37;
	mul.wide.s32 	%rd16, %r138, 2;
	add.s64 	%rd17, %rd12, %rd16;
	wmma.load.b.sync.aligned.row.m16n16k16.global.f16 	{%r70, %r71, %r72, %r73, %r74, %r75, %r76, %r77}, [%rd17], %r36;
	wmma.mma.sync.aligned.col.row.m16n16k16.f32.f32 {%f69, %f70, %f71, %f72, %f73, %f74, %f75, %f76}, {%r62, %r63, %r64, %r65, %r66, %r67, %r68, %r69}, {%r70, %r71, %r72, %r73, %r74, %r75, %r76, %r77}, {%f61, %f62, %f63, %f64, %f65, %f66, %f67, %f68};
	wmma.load.a.sync.aligned.col.m16n16k16.global.f16 	{%r78, %r79, %r80, %r81, %r82, %r83, %r84, %r85}, [%rd34], %r37;
	mul.wide.s32 	%rd18, %r140, 2;
	add.s64 	%rd19, %rd12, %rd18;
	wmma.load.b.sync.aligned.row.m16n16k16.global.f16 	{%r86, %r87, %r88, %r89, %r90, %r91, %r92, %r93}, [%rd19], %r36;
	wmma.mma.sync.aligned.col.row.m16n16k16.f32.f32 {%f77, %f78, %f79, %f80, %f81, %f82, %f83, %f84}, {%r78, %r79, %r80, %r81, %r82, %r83, %r84, %r85}, {%r86, %r87, %r88, %r89, %r90, %r91, %r92, %r93}, {%f69, %f70, %f71, %f72, %f73, %f74, %f75, %f76};
	add.s64 	%rd20, %rd34, 32;
	wmma.load.a.sync.aligned.col.m16n16k16.global.f16 	{%r94, %r95, %r96, %r97, %r98, %r99, %r100, %r101}, [%rd20], %r37;
	mul.wide.s32 	%rd21, %r139, 2;
	add.s64 	%rd22, %rd12, %rd21;
	wmma.load.b.sync.aligned.row.m16n16k16.global.f16 	{%r102, %r103, %r104, %r105, %r106, %r107, %r108, %r109}, [%rd22], %r36;
	wmma.mma.sync.aligned.col.row.m16n16k16.f32.f32 {%f124, %f123, %f122, %f121, %f120, %f119, %f118, %f117}, {%r94, %r95, %r96, %r97, %r98, %r99, %r100, %r101}, {%r102, %r103, %r104, %r105, %r106, %r107, %r108, %r109}, {%f77, %f78, %f79, %f80, %f81, %f82, %f83, %f84};
	add.s32 	%r142, %r142, 64;
	add.s64 	%rd34, %rd34, 128;
	shl.b32 	%r110, %r36, 6;
	add.s32 	%r140, %r140, %r110;
	add.s32 	%r139, %r139, %r110;
	add.s32 	%r138, %r138, %r110;
	add.s32 	%r137, %r137, %r110;
	add.s32 	%r136, %r136, 64;
	add.s32 	%r135, %r135, 4;
	setp.ne.s32 	%p3, %r135, 0;
	@%p3 bra 	$L__BB0_3;
$L__BB0_4:
	setp.eq.s32 	%p4, %r6, 0;
	@%p4 bra 	$L__BB0_7;
	mov.u32 	%r111, %ctaid.x;
	shl.b32 	%r112, %r111, 4;
	mad.lo.s32 	%r145, %r142, %r36, %r112;
	shl.b32 	%r27, %r36, 4;
	add.s32 	%r144, %r142, %r3;
	neg.s32 	%r143, %r6;
$L__BB0_6:
	.pragma "nounroll";
	ld.param.u64 	%rd32, [_Z22wmma_tiled_gemm_kernelP6__halfS0_Pfiii_param_1];
	mul.wide.u32 	%rd23, %r144, 2;
	add.s64 	%rd24, %rd1, %rd23;
	wmma.load.a.sync.aligned.col.m16n16k16.global.f16 	{%r113, %r114, %r115, %r116, %r117, %r118, %r119, %r120}, [%rd24], %r37;
	cvta.to.global.u64 	%rd25, %rd32;
	mul.wide.s32 	%rd26, %r145, 2;
	add.s64 	%rd27, %rd25, %rd26;
	wmma.load.b.sync.aligned.row.m16n16k16.global.f16 	{%r121, %r122, %r123, %r124, %r125, %r126, %r127, %r128}, [%rd27], %r36;
	wmma.mma.sync.aligned.col.row.m16n16k16.f32.f32 {%f124, %f123, %f122, %f121, %f120, %f119, %f118, %f117}, {%r113, %r114, %r115, %r116, %r117, %r118, %r119, %r120}, {%r121, %r122, %r123, %r124, %r125, %r126, %r127, %r128}, {%f124, %f123, %f122, %f121, %f120, %f119, %f118, %f117};
	add.s32 	%r145, %r145, %r27;
	add.s32 	%r144, %r144, 16;
	add.s32 	%r143, %r143, 1;
	setp.ne.s32 	%p5, %r143, 0;
	@%p5 bra 	$L__BB0_6;
$L__BB0_7:
	ld.param.u64 	%rd33, [_Z22wmma_tiled_gemm_kernelP6__halfS0_Pfiii_param_2];
	cvta.to.global.u64 	%rd28, %rd33;
	mov.u32 	%r129, %ctaid.y;
	mul.lo.s32 	%r130, %r129, %r36;
	shl.b32 	%r131, %r130, 4;
	mov.u32 	%r132, %ctaid.x;
	shl.b32 	%r133, %r132, 4;
	add.s32 	%r134, %r131, %r133;
	mul.wide.s32 	%rd29, %r134, 4;
	add.s64 	%rd30, %rd28, %rd29;
	wmma.store.d.sync.aligned.row.m16n16k16.global.f32 	[%rd30], {%f124, %f123, %f122, %f121, %f120, %f119, %f118, %f117}, %r36;
	ret;

}


// ===== COMPILED SASS (sm_100) =====

	.target	sm_100

	.elftype	@"ET_EXEC"


//--------------------- .note.nv.tkinfo           --------------------------
	.section	.note.nv.tkinfo,"",@"SHT_NOTE"
	.sectionflags	@"SHF_NOTE_NV_TKINFO"
	.tkinfo
        /*0018*/ 	.word	0x00000002
        /*0030*/ 	.string	""
        /*0030*/ 	.string	"ptxas"
        /*0030*/ 	.string	"Cuda compilation tools, release 13.0, V13.0.88"
        /*0030*/ 	.string	"Build cuda_13.0.r13.0/compiler.36424714_0"
        /*0030*/ 	.string	"-arch sm_100 -m 64 "



//--------------------- .note.nv.cuinfo           --------------------------
	.section	.note.nv.cuinfo,"",@"SHT_NOTE"
	.sectionflags	@"SHF_NOTE_NV_CUINFO"
        /*0018*/ 	.short	0x0002
        /*001a*/ 	.short	0x0064
        /*001c*/ 	.short	0x0082
	.zero		2


//--------------------- .nv.info                  --------------------------
	.section	.nv.info,"",@"SHT_CUDA_INFO"
	.align	4


	//----- nvinfo : EIATTR_REGCOUNT
	.align		4
        /*0000*/ 	.byte	0x04, 0x2f
        /*0002*/ 	.short	(.L_1 - .L_0)
	.align		4
.L_0:
        /*0004*/ 	.word	index@(_Z22wmma_tiled_gemm_kernelP6__halfS0_Pfiii)
        /*0008*/ 	.word	0x00000020


	//----- nvinfo : EIATTR_FRAME_SIZE
	.align		4
.L_1:
        /*000c*/ 	.byte	0x04, 0x11
        /*000e*/ 	.short	(.L_3 - .L_2)
	.align		4
.L_2:
        /*0010*/ 	.word	index@(_Z22wmma_tiled_gemm_kernelP6__halfS0_Pfiii)
        /*0014*/ 	.word	0x00000000


	//----- nvinfo : EIATTR_MIN_STACK_SIZE
	.align		4
.L_3:
        /*0018*/ 	.byte	0x04, 0x12
        /*001a*/ 	.short	(.L_5 - .L_4)
	.align		4
.L_4:
        /*001c*/ 	.word	index@(_Z22wmma_tiled_gemm_kernelP6__halfS0_Pfiii)
        /*0020*/ 	.word	0x00000000
.L_5:


//--------------------- .nv.compat                --------------------------
	.section	.nv.compat,"",@"SHT_CUDA_COMPAT_INFO"
	.align	4
        /*0000*/ 	.byte	0x02, 0x09, 0x00, 0x00, 0x02, 0x02, 0x01, 0x00, 0x02, 0x05, 0x05, 0x00, 0x03, 0x07, 0x01, 0x01
        /*0010*/ 	.byte	0x02, 0x03, 0x00, 0x00, 0x02, 0x06, 0x01, 0x00, 0x04, 0x0b, 0x08, 0x00, 0x09, 0x00, 0x00, 0x00
        /*0020*/ 	.byte	0x00, 0x00, 0x00, 0x00


//--------------------- .nv.info._Z22wmma_tiled_gemm_kernelP6__halfS0_Pfiii --------------------------
	.section	.nv.info._Z22wmma_tiled_gemm_kernelP6__halfS0_Pfiii,"",@"SHT_CUDA_INFO"
	.sectionflags	@""
	.align	4


	//----- nvinfo : EIATTR_CUDA_API_VERSION
	.align		4
        /*0000*/ 	.byte	0x04, 0x37
        /*0002*/ 	.short	(.L_7 - .L_6)
.L_6:
        /*0004*/ 	.word	0x00000082


	//----- nvinfo : EIATTR_KPARAM_INFO
	.align		4
.L_7:
        /*0008*/ 	.byte	0x04, 0x17
        /*000a*/ 	.short	(.L_9 - .L_8)
.L_8:
        /*000c*/ 	.word	0x00000000
        /*0010*/ 	.short	0x0005
        /*0012*/ 	.short	0x0020
        /*0014*/ 	.byte	0x00, 0xf0, 0x11, 0x00


	//----- nvinfo : EIATTR_KPARAM_INFO
	.align		4
.L_9:
        /*0018*/ 	.byte	0x04, 0x17
        /*001a*/ 	.short	(.L_11 - .L_10)
.L_10:
        /*001c*/ 	.word	0x00000000
        /*0020*/ 	.short	0x0004
        /*0022*/ 	.short	0x001c
        /*0024*/ 	.byte	0x00, 0xf0, 0x11, 0x00


	//----- nvinfo : EIATTR_KPARAM_INFO
	.align		4
.L_11:
        /*0028*/ 	.byte	0x04, 0x17
        /*002a*/ 	.short	(.L_13 - .L_12)
.L_12:
        /*002c*/ 	.word	0x00000000
        /*0030*/ 	.short	0x0003
        /*0032*/ 	.short	0x0018
        /*0034*/ 	.byte	0x00, 0xf0, 0x11, 0x00


	//----- nvinfo : EIATTR_KPARAM_INFO
	.align		4
.L_13:
        /*0038*/ 	.byte	0x04, 0x17
        /*003a*/ 	.short	(.L_15 - .L_14)
.L_14:
        /*003c*/ 	.word	0x00000000
        /*0040*/ 	.short	0x0002
        /*0042*/ 	.short	0x0010
        /*0044*/ 	.byte	0x00, 0xf5, 0x21, 0x00


	//----- nvinfo : EIATTR_KPARAM_INFO
	.align		4
.L_15:
        /*0048*/ 	.byte	0x04, 0x17
        /*004a*/ 	.short	(.L_17 - .L_16)
.L_16:
        /*004c*/ 	.word	0x00000000
        /*0050*/ 	.short	0x0001
        /*0052*/ 	.short	0x0008
        /*0054*/ 	.byte	0x00, 0xf5, 0x21, 0x00


	//----- nvinfo : EIATTR_KPARAM_INFO
	.align		4
.L_17:
        /*0058*/ 	.byte	0x04, 0x17
        /*005a*/ 	.short	(.L_19 - .L_18)
.L_18:
        /*005c*/ 	.word	0x00000000
        /*0060*/ 	.short	0x0000
        /*0062*/ 	.short	0x0000
        /*0064*/ 	.byte	0x00, 0xf5, 0x21, 0x00


	//----- nvinfo : EIATTR_SPARSE_MMA_MASK
	.align		4
.L_19:
        /*0068*/ 	.byte	0x03, 0x50
        /*006a*/ 	.short	0x0000


	//----- nvinfo : EIATTR_WMMA_USED
	.align		4
        /*006c*/ 	.byte	0x01, 0x2b
	.zero		2


	//----- nvinfo : EIATTR_MAXREG_COUNT
	.align		4
        /*0070*/ 	.byte	0x03, 0x1b
        /*0072*/ 	.short	0x00ff


	//----- nvinfo : EIATTR_MERCURY_ISA_VERSION
	.align		4
        /*0074*/ 	.byte	0x03, 0x5f
        /*0076*/ 	.short	0x0101


	//----- nvinfo : EIATTR_VRC_CTA_INIT_COUNT
	.align		4
        /*0078*/ 	.byte	0x02, 0x4a
	.zero		1
	.zero		1


	//----- nvinfo : EIATTR_EXIT_INSTR_OFFSETS
	.align		4
        /*007c*/ 	.byte	0x04, 0x1c
        /*007e*/ 	.short	(.L_21 - .L_20)


	//   ....[0]....
.L_20:
        /*0080*/ 	.word	0x00000ed0


	//----- nvinfo : EIATTR_CBANK_PARAM_SIZE
	.align		4
.L_21:
        /*0084*/ 	.byte	0x03, 0x19
        /*0086*/ 	.short	0x0024


	//----- nvinfo : EIATTR_PARAM_CBANK
	.align		4
        /*0088*/ 	.byte	0x04, 0x0a
        /*008a*/ 	.short	(.L_23 - .L_22)
	.align		4
.L_22:
        /*008c*/ 	.word	index@(.nv.constant0._Z22wmma_tiled_gemm_kernelP6__halfS0_Pfiii)
        /*0090*/ 	.short	0x0380
        /*0092*/ 	.short	0x0024


	//----- nvinfo : EIATTR_SW_WAR
	.align		4
.L_23:
        /*0094*/ 	.byte	0x04, 0x36
        /*0096*/ 	.short	(.L_25 - .L_24)
.L_24:
        /*0098*/ 	.word	0x00000008
.L_25:


//--------------------- .nv.callgraph             --------------------------
	.section	.nv.callgraph,"",@"SHT_CUDA_CALLGRAPH"
	.align	4
	.sectionentsize	8
	.align		4
        /*0000*/ 	.word	0x00000000
	.align		4
        /*0004*/ 	.word	0xffffffff
	.align		4
        /*0008*/ 	.word	0x00000000
	.align		4
        /*000c*/ 	.word	0xfffffffe
	.align		4
        /*0010*/ 	.word	0x00000000
	.align		4
        /*0014*/ 	.word	0xfffffffd
	.align		4
        /*0018*/ 	.word	0x00000000
	.align		4
        /*001c*/ 	.word	0xfffffffc


//--------------------- .text._Z22wmma_tiled_gemm_kernelP6__halfS0_Pfiii --------------------------
	.section	.text._Z22wmma_tiled_gemm_kernelP6__halfS0_Pfiii,"ax",@progbits
	.align	128
        .global         _Z22wmma_tiled_gemm_kernelP6__halfS0_Pfiii
        .type           _Z22wmma_tiled_gemm_kernelP6__halfS0_Pfiii,@function
        .size           _Z22wmma_tiled_gemm_kernelP6__halfS0_Pfiii,(.L_x_5 - _Z22wmma_tiled_gemm_kernelP6__halfS0_Pfiii)
        .other          _Z22wmma_tiled_gemm_kernelP6__halfS0_Pfiii,@"STO_CUDA_ENTRY STV_DEFAULT"
_Z22wmma_tiled_gemm_kernelP6__halfS0_Pfiii:
.text._Z22wmma_tiled_gemm_kernelP6__halfS0_Pfiii:
[----:B------:R-:W-:Y:S01]  /*0000*/  LDC R1, c[0x0][0x37c] ;  /* 0x0000df00ff017b82 */ /* 0x000fe20000000800 */
[----:B------:R-:W0:Y:S07]  /*0010*/  LDCU UR22, c[0x0][0x3a0] ;  /* 0x00007400ff1677ac */ /* 0x000e2e0008000800 */
[----:B------:R-:W1:Y:S01]  /*0020*/  S2UR UR9, SR_CTAID.Y ;  /* 0x00000000000979c3 */ /* 0x000e620000002600 */
[----:B------:R-:W-:Y:S02]  /*0030*/  CS2R R10, SRZ ;  /* 0x00000000000a7805 */ /* 0x000fe4000001ff00 */
[----:B------:R-:W-:-:S02]  /*0040*/  CS2R R8, SRZ ;  /* 0x0000000000087805 */ /* 0x000fc4000001ff00 */
[----:B------:R-:W-:Y:S02]  /*0050*/  CS2R R6, SRZ ;  /* 0x0000000000067805 */ /* 0x000fe4000001ff00 */
[----:B------:R-:W-:Y:S01]  /*0060*/  CS2R R4, SRZ ;  /* 0x0000000000047805 */ /* 0x000fe2000001ff00 */
[----:B------:R-:W2:Y:S01]  /*0070*/  LDCU.64 UR12, c[0x0][0x358] ;  /* 0x00006b00ff0c77ac */ /* 0x000ea20008000a00 */
[----:B------:R-:W3:Y:S01]  /*0080*/  S2UR UR10, SR_CTAID.X ;  /* 0x00000000000a79c3 */ /* 0x000ee20000002500 */
[----:B0-----:R-:W-:-:S09]  /*0090*/  UISETP.GE.AND UP0, UPT, UR22, 0x1, UPT ;  /* 0x000000011600788c */ /* 0x001fd2000bf06270 */
[----:B------:R-:W-:Y:S05]  /*00a0*/  BRA.U !UP0, `(.L_x_0) ;  /* 0x0000000d083c7547 */ /* 0x000fea000b800000 */
[----:B------:R-:W-:Y:S01]  /*00b0*/  UISETP.GE.U32.AND UP1, UPT, UR22, 0x31, UPT ;  /* 0x000000311600788c */ /* 0x000fe2000bf26070 */
[----:B------:R-:W-:Y:S01]  /*00c0*/  IMAD.MOV.U32 R11, RZ, RZ, RZ ;  /* 0x000000ffff0b7224 */ /* 0x000fe200078e00ff */
[----:B------:R-:W-:Y:S02]  /*00d0*/  UIADD3 UR4, UPT, UPT, UR22, -0x1, URZ ;  /* 0xffffffff16047890 */ /* 0x000fe4000fffe0ff */
[----:B-1----:R-:W-:Y:S02]  /*00e0*/  UIMAD UR5, UR9, UR22, URZ ;  /* 0x00000016090572a4 */ /* 0x002fe4000f8e02ff */
[----:B------:R-:W-:Y:S02]  /*00f0*/  ULEA.HI UR4, UR4, 0x1, URZ, 0x1c ;  /* 0x0000000104047891 */ /* 0x000fe4000f8fe0ff */
[----:B------:R-:W-:Y:S02]  /*0100*/  UIADD3 UR8, UPT, UPT, UR22, -0x1, URZ ;  /* 0xffffffff16087890 */ /* 0x000fe4000fffe0ff */
[----:B------:R-:W-:-:S02]  /*0110*/  ULOP3.LUT UR11, UR4, 0x3, URZ, 0xc0, !UPT ;  /* 0x00000003040b7892 */ /* 0x000fc4000f8ec0ff */
[----:B---3--:R-:W-:Y:S02]  /*0120*/  USHF.L.U32 UR7, UR10, 0x4, URZ ;  /* 0x000000040a077899 */ /* 0x008fe400080006ff */
[----:B------:R-:W-:Y:S01]  /*0130*/  UISETP.NE.AND UP0, UPT, UR11, URZ, UPT ;  /* 0x000000ff0b00728c */ /* 0x000fe2000bf05270 */
[----:B------:R-:W-:Y:S01]  /*0140*/  UMOV UR4, URZ ;  /* 0x000000ff00047c82 */ /* 0x000fe20008000000 */
[----:B------:R-:W-:Y:S02]  /*0150*/  USHF.L.U32 UR6, UR5, 0x4, URZ ;  /* 0x0000000405067899 */ /* 0x000fe400080006ff */
[----:B------:R-:W-:Y:S01]  /*0160*/  ULEA.HI UR8, UR8, 0x1, URZ, 0x1c ;  /* 0x0000000108087891 */ /* 0x000fe2000f8fe0ff */
[----:B------:R-:W-:Y:S11]  /*0170*/  BRA.U !UP1, `(.L_x_1) ;  /* 0x0000000909347547 */ /* 0x000ff6000b800000 */
[----:B------:R-:W0:Y:S01]  /*0180*/  S2R R17, SR_LANEID ;  /* 0x0000000000117919 */ /* 0x000e220000000000 */
[----:B------:R-:W1:Y:S01]  /*0190*/  LDCU UR23, c[0x0][0x39c] ;  /* 0x00007380ff1777ac */ /* 0x000e620008000800 */
[----:B------:R-:W-:Y:S01]  /*01a0*/  IMAD.MOV.U32 R3, RZ, RZ, RZ ;  /* 0x000000ffff037224 */ /* 0x000fe200078e00ff */
[----:B------:R-:W-:Y:S02]  /*01b0*/  CS2R R10, SRZ ;  /* 0x00000000000a7805 */ /* 0x000fe4000001ff00 */
[----:B------:R-:W-:Y:S01]  /*01c0*/  CS2R R8, SRZ ;  /* 0x0000000000087805 */ /* 0x000fe2000001ff00 */
[----:B------:R-:W3:Y:S01]  /*01d0*/  LDCU.64 UR24, c[0x0][0x380] ;  /* 0x00007000ff1877ac */ /* 0x000ee20008000a00 */
[----:B------:R-:W-:Y:S01]  /*01e0*/  CS2R R6, SRZ ;  /* 0x0000000000067805 */ /* 0x000fe2000001ff00 */
[----:B------:R-:W-:Y:S02]  /*01f0*/  USHF.R.U32.HI UR4, URZ, 0x1, UR22 ;  /* 0x00000001ff047899 */ /* 0x000fe40008011616 */
[----:B------:R-:W-:Y:S01]  /*0200*/  ULOP3.LUT UR8, UR8, 0x1ffffffc, URZ, 0xc0, !UPT ;  /* 0x1ffffffc08087892 */ /* 0x000fe2000f8ec0ff */
[----:B------:R-:W4:Y:S03]  /*0210*/  LDCU.64 UR26, c[0x0][0x388] ;  /* 0x00007100ff1a77ac */ /* 0x000f260008000a00 */
[----:B------:R-:W-:-:S02]  /*0220*/  UIADD3 UR8, UPT, UPT, -UR8, URZ, URZ ;  /* 0x000000ff08087290 */ /* 0x000fc4000fffe1ff */
[----:B-1----:R-:W-:Y:S02]  /*0230*/  USHF.R.U32.HI UR14, URZ, 0x1, UR23 ;  /* 0x00000001ff0e7899 */ /* 0x002fe40008011617 */
[----:B------:R-:W-:Y:S02]  /*0240*/  UIMAD UR15, UR23, 0x30, UR7 ;  /* 0x00000030170f78a4 */ /* 0x000fe4000f8e0207 */
[----:B------:R-:W-:Y:S01]  /*0250*/  ULEA UR16, UR23, UR7, 0x4 ;  /* 0x0000000717107291 */ /* 0x000fe2000f8e20ff */
[----:B0-----:R-:W-:Y:S02]  /*0260*/  LOP3.LUT R2, R17, 0x3, RZ, 0xc0, !PT ;  /* 0x0000000311027812 */ /* 0x001fe400078ec0ff */
[----:B------:R-:W-:-:S05]  /*0270*/  SHF.R.U32.HI R17, RZ, 0x2, R17 ;  /* 0x00000002ff117819 */ /* 0x000fca0000011611 */
[----:B------:R-:W-:Y:S01]  /*0280*/  IMAD.WIDE.U32 R4, R17, UR4, R2 ;  /* 0x0000000411047c25 */ /* 0x000fe2000f8e0002 */
[----:B---3--:R-:W-:-:S03]  /*0290*/  UIMAD.WIDE.U32 UR4, UR6, 0x2, UR24 ;  /* 0x00000002060478a5 */ /* 0x008fc6000f8e0018 */
[----:B------:R-:W-:Y:S01]  /*02a0*/  IMAD.WIDE.U32 R16, R17, UR14, R2 ;  /* 0x0000000e11107c25 */ /* 0x000fe2000f8e0002 */
[C---:B------:R-:W-:Y:S01]  /*02b0*/  SHF.L.U64.HI R0, R4.reuse, 0x2, R5 ;  /* 0x0000000204007819 */ /* 0x040fe20000010205 */
[----:B------:R-:W-:Y:S02]  /*02c0*/  UIADD3 UR17, UP1, UPT, UR4, 0x40, URZ ;  /* 0x0000004004117890 */ /* 0x000fe4000ff3e0ff */
[----:B------:R-:W-:Y:S01]  /*02d0*/  IMAD.SHL.U32 R2, R4, 0x4, RZ ;  /* 0x0000000404027824 */ /* 0x000fe200078e00ff */
[C---:B------:R-:W-:Y:S01]  /*02e0*/  SHF.L.U64.HI R3, R16.reuse, 0x2, R17 ;  /* 0x0000000210037819 */ /* 0x040fe20000010211 */
[----:B------:R-:W-:Y:S01]  /*02f0*/  IMAD.SHL.U32 R16, R16, 0x4, RZ ;  /* 0x0000000410107824 */ /* 0x000fe200078e00ff */
[----:B------:R-:W-:Y:S01]  /*0300*/  CS2R R4, SRZ ;  /* 0x0000000000047805 */ /* 0x000fe2000001ff00 */
[----:B------:R-:W-:Y:S02]  /*0310*/  ULEA UR14, UR23, UR7, 0x5 ;  /* 0x00000007170e7291 */ /* 0x000fe4000f8e28ff */
[----:B------:R-:W-:Y:S01]  /*0320*/  UIADD3.X UR5, UPT, UPT, URZ, UR5, URZ, UP1, !UPT ;  /* 0x00000005ff057290 */ /* 0x000fe20008ffe4ff */
[----:B----4-:R-:W-:-:S11]  /*0330*/  UMOV UR4, URZ ;  /* 0x000000ff00047c82 */ /* 0x010fd60008000000 */
.L_x_2:
[----:B------:R-:W-:Y:S01]  /*0340*/  UIMAD.WIDE.U32 UR18, UR6, 0x2, UR24 ;  /* 0x00000002061278a5 */ /* 0x000fe2000f8e0018 */
[----:B------:R-:W-:Y:S01]  /*0350*/  IMAD.U32 R19, RZ, RZ, UR23 ;  /* 0x00000017ff137e24 */ /* 0x000fe2000f8e00ff */
[----:B------:R-:W-:Y:S01]  /*0360*/  UIMAD.WIDE UR20, UR7, 0x2, UR26 ;  /* 0x00000002071478a5 */ /* 0x000fe2000f8e021a */
[----:B------:R-:W-:-:S03]  /*0370*/  IMAD.U32 R25, RZ, RZ, UR22 ;  /* 0x00000016ff197e24 */ /* 0x000fc6000f8e00ff */
[----:B------:R-:W-:Y:S02]  /*0380*/  IADD3 R20, P0, PT, R2, UR18, RZ ;  /* 0x0000001202147c10 */ /* 0x000fe4000ff1e0ff */
[----:B------:R-:W-:Y:S02]  /*0390*/  IADD3 R22, P1, PT, R16, UR20, RZ ;  /* 0x0000001410167c10 */ /* 0x000fe4000ff3e0ff */
[----:B------:R-:W-:Y:S02]  /*03a0*/  IADD3.X R21, PT, PT, R0, UR19, RZ, P0, !PT ;  /* 0x0000001300157c10 */ /* 0x000fe400087fe4ff */
[----:B------:R-:W-:Y:S01]  /*03b0*/  IADD3.X R23, PT, PT, R3, UR21, RZ, P1, !PT ;  /* 0x0000001503177c10 */ /* 0x000fe20008ffe4ff */
[----:B------:R-:W-:Y:S02]  /*03c0*/  IMAD.WIDE.U32 R24, R25, 0x10, R20 ;  /* 0x0000001019187825 */ /* 0x000fe400078e0014 */
[----:B--2---:R-:W2:Y:S02]  /*03d0*/  LDG.E R12, desc[UR12][R20.64] ;  /* 0x0000000c140c7981 */ /* 0x004ea4000c1e1900 */
[----:B------:R-:W-:-:S02]  /*03e0*/  IMAD.WIDE.U32 R18, R19, 0x10, R22 ;  /* 0x0000001013127825 */ /* 0x000fc400078e0016 */
[----:B------:R-:W3:Y:S04]  /*03f0*/  LDG.E R26, desc[UR12][R22.64] ;  /* 0x0000000c161a7981 */ /* 0x000ee8000c1e1900 */
[----:B------:R-:W4:Y:S04]  /*0400*/  LDG.E R13, desc[UR12][R20.64+0x10] ;  /* 0x0000100c140d7981 */ /* 0x000f28000c1e1900 */
[----:B------:R-:W5:Y:S04]  /*0410*/  LDG.E R27, desc[UR12][R18.64] ;  /* 0x0000000c121b7981 */ /* 0x000f68000c1e1900 */
[----:B------:R-:W5:Y:S04]  /*0420*/  LDG.E R14, desc[UR12][R24.64] ;  /* 0x0000000c180e7981 */ /* 0x000f68000c1e1900 */
[----:B------:R0:W5:Y:S04]  /*0430*/  LDG.E R15, desc[UR12][R24.64+0x10] ;  /* 0x0000100c180f7981 */ /* 0x000168000c1e1900 */
[----:B------:R-:W5:Y:S04]  /*0440*/  LDG.E R17, desc[UR12][R22.64+0x10] ;  /* 0x0000100c16117981 */ /* 0x000f68000c1e1900 */
[----:B------:R1:W5:Y:S01]  /*0450*/  LDG.E R28, desc[UR12][R18.64+0x10] ;  /* 0x0000100c121c7981 */ /* 0x000362000c1e1900 */
[----:B------:R-:W-:Y:S01]  /*0460*/  UIMAD.WIDE UR18, UR16, 0x2, UR26 ;  /* 0x00000002101278a5 */ /* 0x000fe2000f8e021a */
[----:B------:R-:W-:-:S05]  /*0470*/  IMAD.U32 R29, RZ, RZ, UR23 ;  /* 0x00000017ff1d7e24 */ /* 0x000fca000f8e00ff */
[----:B0-----:R-:W-:Y:S02]  /*0480*/  IADD3 R24, P1, PT, R16, UR18, RZ ;  /* 0x0000001210187c10 */ /* 0x001fe4000ff3e0ff */
[----:B-1----:R-:W-:Y:S01]  /*0490*/  IADD3 R18, P0, PT, R2, UR17, RZ ;  /* 0x0000001102127c10 */ /* 0x002fe2000ff1e0ff */
[----:B------:R-:W-:Y:S01]  /*04a0*/  IMAD.U32 R23, RZ, RZ, UR22 ;  /* 0x00000016ff177e24 */ /* 0x000fe2000f8e00ff */
[----:B------:R-:W-:Y:S02]  /*04b0*/  IADD3.X R25, PT, PT, R3, UR19, RZ, P1, !PT ;  /* 0x0000001303197c10 */ /* 0x000fe40008ffe4ff */
[----:B------:R-:W-:-:S03]  /*04c0*/  IADD3.X R19, PT, PT, R0, UR5, RZ, P0, !PT ;  /* 0x0000000500137c10 */ /* 0x000fc600087fe4ff */
[----:B------:R-:W-:Y:S01]  /*04d0*/  IMAD.WIDE.U32 R22, R23, 0x10, R18 ;  /* 0x0000001017167825 */ /* 0x000fe200078e0012 */
[----:B--2---:R-:W-:Y:S04]  /*04e0*/  MOVM.16.MT88 R12, R12 ;  /* 0x000000000c0c723a */ /* 0x004fe80000000000 */
[----:B---3--:R-:W-:Y:S04]  /*04f0*/  MOVM.16.MT88 R26, R26 ;  /* 0x000000001a1a723a */ /* 0x008fe80000000000 */
[----:B----4-:R-:W-:Y:S04]  /*0500*/  MOVM.16.MT88 R13, R13 ;  /* 0x000000000d0d723a */ /* 0x010fe80000000000 */
[----:B-----5:R-:W-:Y:S04]  /*0510*/  MOVM.16.MT88 R27, R27 ;  /* 0x000000001b1b723a */ /* 0x020fe80000000000 */
[----:B------:R-:W-:Y:S04]  /*0520*/  MOVM.16.MT88 R14, R14 ;  /* 0x000000000e0e723a */ /* 0x000fe80000000000 */
[----:B------:R-:W0:Y:S04]  /*0530*/  MOVM.16.MT88 R15, R15 ;  /* 0x000000000f0f723a */ /* 0x000e280000000000 */
[----:B------:R-:W-:Y:S04]  /*0540*/  MOVM.16.MT88 R20, R17 ;  /* 0x000000001114723a */ /* 0x000fe80000000000 */
[----:B------:R1:W2:Y:S02]  /*0550*/  MOVM.16.MT88 R21, R28 ;  /* 0x000000001c15723a */ /* 0x0002a40000000000 */
[----:B-1----:R-:W-:Y:S01]  /*0560*/  IMAD.WIDE.U32 R28, R29, 0x10, R24 ;  /* 0x000000101d1c7825 */ /* 0x002fe200078e0018 */
[C---:B0-----:R-:W-:Y:S01]  /*0570*/  HMMA.16816.F32 R4, R12.reuse, R26, R4 ;  /* 0x0000001a0c04723c */ /* 0x041fe20000001804 */
[----:B------:R-:W3:Y:S04]  /*0580*/  LDG.E R26, desc[UR12][R24.64] ;  /* 0x0000000c181a7981 */ /* 0x000ee8000c1e1900 */
[----:B------:R-:W4:Y:S03]  /*0590*/  LDG.E R27, desc[UR12][R28.64] ;  /* 0x0000000c1c1b7981 */ /* 0x000f26000c1e1900 */
[----:B--2---:R-:W-:Y:S01]  /*05a0*/  HMMA.16816.F32 R8, R12, R20, R8 ;  /* 0x000000140c08723c */ /* 0x004fe20000001808 */
[----:B------:R-:W2:Y:S04]  /*05b0*/  LDG.E R12, desc[UR12][R18.64+-0x20] ;  /* 0xffffe00c120c7981 */ /* 0x000ea8000c1e1900 */
[----:B------:R-:W5:Y:S04]  /*05c0*/  LDG.E R13, desc[UR12][R18.64+-0x10] ;  /* 0xfffff00c120d7981 */ /* 0x000f68000c1e1900 */
[----:B------:R-:W5:Y:S04]  /*05d0*/  LDG.E R14, desc[UR12][R22.64+-0x20] ;  /* 0xffffe00c160e7981 */ /* 0x000f68000c1e1900 */
[----:B------:R-:W5:Y:S04]  /*05e0*/  LDG.E R15, desc[UR12][R22.64+-0x10] ;  /* 0xfffff00c160f7981 */ /* 0x000f68000c1e1900 */
[----:B------:R0:W5:Y:S04]  /*05f0*/  LDG.E R20, desc[UR12][R24.64+0x10] ;  /* 0x0000100c18147981 */ /* 0x000168000c1e1900 */
[----:B------:R1:W5:Y:S01]  /*0600*/  LDG.E R21, desc[UR12][R28.64+0x10] ;  /* 0x0000100c1c157981 */ /* 0x000362000c1e1900 */
[----:B------:R-:W-:-:S06]  /*0610*/  UIMAD.WIDE UR18, UR14, 0x2, UR26 ;  /* 0x000000020e1278a5 */ /* 0x000fcc000f8e021a */
[----:B0-----:R-:W-:Y:S01]  /*0620*/  IADD3 R24, P0, PT, R16, UR18, RZ ;  /* 0x0000001210187c10 */ /* 0x001fe2000ff1e0ff */
[----:B-1----:R-:W-:-:S03]  /*0630*/  IMAD.U32 R29, RZ, RZ, UR23 ;  /* 0x00000017ff1d7e24 */ /* 0x002fc6000f8e00ff */
[----:B------:R-:W-:-:S03]  /*0640*/  IADD3.X R25, PT, PT, R3, UR19, RZ, P0, !PT ;  /* 0x0000001303197c10 */ /* 0x000fc600087fe4ff */
[----:B------:R-:W-:Y:S01]  /*0650*/  IMAD.WIDE.U32 R28, R29, 0x10, R24 ;  /* 0x000000101d1c7825 */ /* 0x000fe200078e0018 */
[----:B---3--:R-:W-:Y:S04]  /*0660*/  MOVM.16.MT88 R26, R26 ;  /* 0x000000001a1a723a */ /* 0x008fe80000000000 */
[----:B----4-:R-:W-:Y:S04]  /*0670*/  MOVM.16.MT88 R27, R27 ;  /* 0x000000001b1b723a */ /* 0x010fe80000000000 */
[----:B--2---:R-:W-:Y:S04]  /*0680*/  MOVM.16.MT88 R12, R12 ;  /* 0x000000000c0c723a */ /* 0x004fe80000000000 */
[----:B-----5:R-:W-:Y:S04]  /*0690*/  MOVM.16.MT88 R13, R13 ;  /* 0x000000000d0d723a */ /* 0x020fe80000000000 */
[----:B------:R-:W-:Y:S04]  /*06a0*/  MOVM.16.MT88 R14, R14 ;  /* 0x000000000e0e723a */ /* 0x000fe80000000000 */
[----:B------:R-:W0:Y:S04]  /*06b0*/  MOVM.16.MT88 R15, R15 ;  /* 0x000000000f0f723a */ /* 0x000e280000000000 */
[----:B------:R-:W-:Y:S04]  /*06c0*/  MOVM.16.MT88 R20, R20 ;  /* 0x000000001414723a */ /* 0x000fe80000000000 */
[----:B------:R-:W1:Y:S01]  /*06d0*/  MOVM.16.MT88 R21, R21 ;  /* 0x000000001515723a */ /* 0x000e620000000000 */
[C---:B0-----:R-:W-:Y:S03]  /*06e0*/  HMMA.16816.F32 R4, R12.reuse, R26, R4 ;  /* 0x0000001a0c04723c */ /* 0x041fe60000001804 */
[----:B------:R-:W2:Y:S04]  /*06f0*/  LDG.E R26, desc[UR12][R24.64] ;  /* 0x0000000c181a7981 */ /* 0x000ea8000c1e1900 */
[----:B------:R-:W3:Y:S01]  /*0700*/  LDG.E R27, desc[UR12][R28.64] ;  /* 0x0000000c1c1b7981 */ /* 0x000ee2000c1e1900 */
[----:B-1----:R-:W-:Y:S03]  /*0710*/  HMMA.16816.F32 R8, R12, R20, R8 ;  /* 0x000000140c08723c */ /* 0x002fe60000001808 */
[----:B------:R-:W4:Y:S04]  /*0720*/  LDG.E R12, desc[UR12][R18.64] ;  /* 0x0000000c120c7981 */ /* 0x000f28000c1e1900 */
[----:B------:R-:W5:Y:S04]  /*0730*/  LDG.E R13, desc[UR12][R18.64+0x10] ;  /* 0x0000100c120d7981 */ /* 0x000f68000c1e1900 */
[----:B------:R-:W5:Y:S04]  /*0740*/  LDG.E R14, desc[UR12][R22.64] ;  /* 0x0000000c160e7981 */ /* 0x000f68000c1e1900 */
[----:B------:R-:W5:Y:S04]  /*0750*/  LDG.E R15, desc[UR12][R22.64+0x10] ;  /* 0x0000100c160f7981 */ /* 0x000f68000c1e1900 */
[----:B------:R0:W5:Y:S04]  /*0760*/  LDG.E R20, desc[UR12][R24.64+0x10] ;  /* 0x0000100c18147981 */ /* 0x000168000c1e1900 */
[----:B------:R1:W5:Y:S01]  /*0770*/  LDG.E R21, desc[UR12][R28.64+0x10] ;  /* 0x0000100c1c157981 */ /* 0x000362000c1e1900 */
[----:B------:R-:W-:Y:S01]  /*0780*/  UIMAD.WIDE UR18, UR15, 0x2, UR26 ;  /* 0x000000020f1278a5 */ /* 0x000fe2000f8e021a */
[----:B------:R-:W-:-:S05]  /*0790*/  IMAD.U32 R17, RZ, RZ, UR23 ;  /* 0x00000017ff117e24 */ /* 0x000fca000f8e00ff */
[----:B0-----:R-:W-:-:S04]  /*07a0*/  IADD3 R24, P0, PT, R16, UR18, RZ ;  /* 0x0000001210187c10 */ /* 0x001fc8000ff1e0ff */
[----:B------:R-:W-:-:S03]  /*07b0*/  IADD3.X R25, PT, PT, R3, UR19, RZ, P0, !PT ;  /* 0x0000001303197c10 */ /* 0x000fc600087fe4ff */
[----:B-1----:R-:W-:Y:S02]  /*07c0*/  IMAD.WIDE.U32 R28, R17, 0x10, R24 ;  /* 0x00000010111c7825 */ /* 0x002fe400078e0018 */
[----:B------:R-:W5:Y:S04]  /*07d0*/  LDG.E R17, desc[UR12][R24.64+0x10] ;  /* 0x0000100c18117981 */ /* 0x000f68000c1e1900 */
[----:B--2---:R-:W-:Y:S04]  /*07e0*/  MOVM.16.MT88 R26, R26 ;  /* 0x000000001a1a723a */ /* 0x004fe80000000000 */
[----:B---3--:R-:W-:Y:S04]  /*07f0*/  MOVM.16.MT88 R27, R27 ;  /* 0x000000001b1b723a */ /* 0x008fe80000000000 */
[----:B----4-:R-:W-:Y:S04]  /*0800*/  MOVM.16.MT88 R12, R12 ;  /* 0x000000000c0c723a */ /* 0x010fe80000000000 */
[----:B-----5:R-:W-:Y:S04]  /*0810*/  MOVM.16.MT88 R13, R13 ;  /* 0x000000000d0d723a */ /* 0x020fe80000000000 */
[----:B------:R-:W-:Y:S04]  /*0820*/  MOVM.16.MT88 R14, R14 ;  /* 0x000000000e0e723a */ /* 0x000fe80000000000 */
[----:B------:R-:W0:Y:S04]  /*0830*/  MOVM.16.MT88 R15, R15 ;  /* 0x000000000f0f723a */ /* 0x000e280000000000 */
[----:B------:R-:W-:Y:S04]  /*0840*/  MOVM.16.MT88 R20, R20 ;  /* 0x000000001414723a */ /* 0x000fe80000000000 */
[----:B------:R-:W1:Y:S01]  /*0850*/  MOVM.16.MT88 R21, R21 ;  /* 0x000000001515723a */ /* 0x000e620000000000 */
[C---:B0-----:R-:W-:Y:S03]  /*0860*/  HMMA.16816.F32 R4, R12.reuse, R26, R4 ;  /* 0x0000001a0c04723c */ /* 0x041fe60000001804 */
[----:B------:R-:W2:Y:S05]  /*0870*/  LDG.E R26, desc[UR12][R28.64+0x10] ;  /* 0x0000100c1c1a7981 */ /* 0x000eaa000c1e1900 */
[----:B-1----:R-:W-:Y:S01]  /*0880*/  HMMA.16816.F32 R8, R12, R20, R8 ;  /* 0x000000140c08723c */ /* 0x002fe20000001808 */
[----:B------:R-:W3:Y:S04]  /*0890*/  LDG.E R12, desc[UR12][R18.64+0x20] ;  /* 0x0000200c120c7981 */ /* 0x000ee8000c1e1900 */
[----:B------:R0:W4:Y:S04]  /*08a0*/  LDG.E R13, desc[UR12][R18.64+0x30] ;  /* 0x0000300c120d7981 */ /* 0x000128000c1e1900 */
[----:B------:R-:W5:Y:S04]  /*08b0*/  LDG.E R20, desc[UR12][R24.64] ;  /* 0x0000000c18147981 */ /* 0x000f68000c1e1900 */
[----:B------:R-:W5:Y:S04]  /*08c0*/  LDG.E R14, desc[UR12][R22.64+0x20] ;  /* 0x0000200c160e7981 */ /* 0x000f68000c1e1900 */
[----:B------:R-:W5:Y:S04]  /*08d0*/  LDG.E R15, desc[UR12][R22.64+0x30] ;  /* 0x0000300c160f7981 */ /* 0x000f68000c1e1900 */
[----:B------:R-:W5:Y:S04]  /*08e0*/  LDG.E R21, desc[UR12][R28.64] ;  /* 0x0000000c1c157981 */ /* 0x000f68000c1e1900 */
[----:B0-----:R-:W-:Y:S01]  /*08f0*/  MOVM.16.MT88 R18, R17 ;  /* 0x000000001112723a */ /* 0x001fe20000000000 */
[----:B------:R-:W-:-:S02]  /*0900*/  UIADD3 UR17, UP1, UPT, UR17, 0x80, URZ ;  /* 0x0000008011117890 */ /* 0x000fc4000ff3e0ff */
[----:B------:R-:W-:Y:S02]  /*0910*/  UIADD3 UR8, UPT, UPT, UR8, 0x4, URZ ;  /* 0x0000000408087890 */ /* 0x000fe4000fffe0ff */
[----:B------:R-:W-:Y:S02]  /*0920*/  UIADD3.X UR5, UPT, UPT, URZ, UR5, URZ, UP1, !UPT ;  /* 0x00000005ff057290 */ /* 0x000fe40008ffe4ff */
[----:B------:R-:W-:Y:S02]  /*0930*/  UISETP.NE.AND UP1, UPT, UR8, URZ, UPT ;  /* 0x000000ff0800728c */ /* 0x000fe4000bf25270 */
[----:B------:R-:W-:Y:S02]  /*0940*/  UIADD3 UR4, UPT, UPT, UR4, 0x40, URZ ;  /* 0x0000004004047890 */ /* 0x000fe4000fffe0ff */
[----:B------:R-:W-:Y:S02]  /*0950*/  ULEA UR14, UR23, UR14, 0x6 ;  /* 0x0000000e170e7291 */ /* 0x000fe4000f8e30ff */
[----:B------:R-:W-:-:S02]  /*0960*/  ULEA UR15, UR23, UR15, 0x6 ;  /* 0x0000000f170f7291 */ /* 0x000fc4000f8e30ff */
[----:B------:R-:W-:Y:S02]  /*0970*/  ULEA UR16, UR23, UR16, 0x6 ;  /* 0x0000001017107291 */ /* 0x000fe4000f8e30ff */
[----:B------:R-:W-:Y:S02]  /*0980*/  ULEA UR7, UR23, UR7, 0x6 ;  /* 0x0000000717077291 */ /* 0x000fe4000f8e30ff */
[----:B------:R-:W-:Y:S01]  /*0990*/  UIADD3 UR6, UPT, UPT, UR6, 0x40, URZ ;  /* 0x0000004006067890 */ /* 0x000fe2000fffe0ff */
[----:B--2---:R-:W-:Y:S04]  /*09a0*/  MOVM.16.MT88 R19, R26 ;  /* 0x000000001a13723a */ /* 0x004fe80000000000 */
[----:B---3--:R-:W-:Y:S04]  /*09b0*/  MOVM.16.MT88 R12, R12 ;  /* 0x000000000c0c723a */ /* 0x008fe80000000000 */
[----:B----4-:R-:W-:Y:S04]  /*09c0*/  MOVM.16.MT88 R13, R13 ;  /* 0x000000000d0d723a */ /* 0x010fe80000000000 */
[----:B-----5:R-:W-:Y:S04]  /*09d0*/  MOVM.16.MT88 R20, R20 ;  /* 0x000000001414723a */ /* 0x020fe80000000000 */
[----:B------:R-:W-:Y:S04]  /*09e0*/  MOVM.16.MT88 R14, R14 ;  /* 0x000000000e0e723a */ /* 0x000fe80000000000 */
[----:B------:R-:W0:Y:S04]  /*09f0*/  MOVM.16.MT88 R15, R15 ;  /* 0x000000000f0f723a */ /* 0x000e280000000000 */
[----:B------:R-:W1:Y:S01]  /*0a00*/  MOVM.16.MT88 R21, R21 ;  /* 0x000000001515723a */ /* 0x000e620000000000 */
[C---:B0-----:R-:W-:Y:S08]  /*0a10*/  HMMA.16816.F32 R8, R12.reuse, R18, R8 ;  /* 0x000000120c08723c */ /* 0x041ff00000001808 */
[----:B-1----:R-:W-:Y:S01]  /*0a20*/  HMMA.16816.F32 R4, R12, R20, R4 ;  /* 0x000000140c04723c */ /* 0x002fe20000001804 */
[----:B------:R-:W-:-:S04]  /*0a30*/  NOP ;  /* 0x0000000000007918 */ /* 0x000fc80000000000 */
[----:B------:R-:W-:-:S15]  /*0a40*/  BRA.U UP1, `(.L_x_2) ;  /* 0xfffffff9013c7547 */ /* 0x000fde000b83ffff */
.L_x_1:
[----:B------:R-:W-:Y:S05]  /*0a50*/  BRA.U !UP0, `(.L_x_0) ;  /* 0x0000000108d07547 */ /* 0x000fea000b800000 */
[----:B------:R-:W0:Y:S01]  /*0a60*/  S2R R0, SR_LANEID ;  /* 0x0000000000007919 */ /* 0x000e220000000000 */
[----:B------:R-:W1:Y:S01]  /*0a70*/  LDCU UR23, c[0x0][0x39c] ;  /* 0x00007380ff1777ac */ /* 0x000e620008000800 */
[----:B------:R-:W-:Y:S01]  /*0a80*/  IMAD.MOV.U32 R3, RZ, RZ, RZ ;  /* 0x000000ffff037224 */ /* 0x000fe200078e00ff */
[----:B------:R-:W-:Y:S02]  /*0a90*/  UIADD3 UR6, UPT, UPT, -UR11, URZ, URZ ;  /* 0x000000ff0b067290 */ /* 0x000fe4000fffe1ff */
[----:B------:R-:W-:Y:S02]  /*0aa0*/  USHF.R.U32.HI UR11, URZ, 0x1, UR22 ;  /* 0x00000001ff0b7899 */ /* 0x000fe40008011616 */
[----:B------:R-:W-:Y:S02]  /*0ab0*/  UIMAD UR5, UR9, UR22, URZ ;  /* 0x00000016090572a4 */ /* 0x000fe4000f8e02ff */
[----:B------:R-:W-:Y:S02]  /*0ac0*/  USHF.L.U32 UR8, UR10, 0x4, URZ ;  /* 0x000000040a087899 */ /* 0x000fe400080006ff */
[----:B------:R-:W-:Y:S01]  /*0ad0*/  USHF.L.U32 UR7, UR5, 0x4, URZ ;  /* 0x0000000405077899 */ /* 0x000fe200080006ff */
[----:B------:R-:W3:Y:S01]  /*0ae0*/  LDCU.128 UR16, c[0x0][0x380] ;  /* 0x00007000ff1077ac */ /* 0x000ee20008000c00 */
[----:B-1----:R-:W-:-:S02]  /*0af0*/  USHF.R.U32.HI UR14, URZ, 0x1, UR23 ;  /* 0x00000001ff0e7899 */ /* 0x002fc40008011617 */
[----:B------:R-:W-:Y:S02]  /*0b00*/  UIMAD UR5, UR4, UR23, UR8 ;  /* 0x00000017040572a4 */ /* 0x000fe4000f8e0208 */
[----:B------:R-:W-:Y:S01]  /*0b10*/  UIADD3 UR4, UPT, UPT, UR7, UR4, URZ ;  /* 0x0000000407047290 */ /* 0x000fe2000fffe0ff */
[----:B0-----:R-:W-:Y:S02]  /*0b20*/  LOP3.LUT R2, R0, 0x3, RZ, 0xc0, !PT ;  /* 0x0000000300027812 */ /* 0x001fe400078ec0ff */
[----:B------:R-:W-:-:S05]  /*0b30*/  SHF.R.U32.HI R13, RZ, 0x2, R0 ;  /* 0x00000002ff0d7819 */ /* 0x000fca0000011600 */
[----:B------:R-:W-:-:S04]  /*0b40*/  IMAD.WIDE.U32 R26, R13, UR11, R2 ;  /* 0x0000000b0d1a7c25 */ /* 0x000fc8000f8e0002 */
[----:B------:R-:W-:Y:S01]  /*0b50*/  IMAD.WIDE.U32 R2, R13, UR14, R2 ;  /* 0x0000000e0d027c25 */ /* 0x000fe2000f8e0002 */
[----:B------:R-:W-:-:S04]  /*0b60*/  SHF.L.U64.HI R0, R26, 0x2, R27 ;  /* 0x000000021a007819 */ /* 0x000fc8000001021b */
[----:B---3--:R-:W-:-:S07]  /*0b70*/  SHF.L.U64.HI R28, R2, 0x2, R3 ;  /* 0x00000002021c7819 */ /* 0x008fce0000010203 */
.L_x_3:
[----:B------:R-:W-:Y:S01]  /*0b80*/  UIMAD.WIDE UR20, UR5, 0x2, UR18 ;  /* 0x00000002051478a5 */ /* 0x000fe2000f8e0212 */
[----:B------:R-:W-:Y:S01]  /*0b90*/  IMAD.U32 R21, RZ, RZ, UR23 ;  /* 0x00000017ff157e24 */ /* 0x000fe2000f8e00ff */
[----:B------:R-:W-:Y:S01]  /*0ba0*/  UIMAD.WIDE.U32 UR14, UR4, 0x2, UR16 ;  /* 0x00000002040e78a5 */ /* 0x000fe2000f8e0010 */
[----:B------:R-:W-:-:S03]  /*0bb0*/  IMAD.U32 R23, RZ, RZ, UR22 ;  /* 0x00000016ff177e24 */ /* 0x000fc6000f8e00ff */
[----:B------:R-:W-:Y:S02]  /*0bc0*/  LEA R16, P1, R2, UR20, 0x2 ;  /* 0x0000001402107c11 */ /* 0x000fe4000f8210ff */
[----:B------:R-:W-:Y:S02]  /*0bd0*/  LEA R24, P0, R26, UR14, 0x2 ;  /* 0x0000000e1a187c11 */ /* 0x000fe4000f8010ff */
        /* <DEDUP_REMOVED lines=9> */
[----:B------:R-:W5:Y:S04]  /*0c70*/  LDG.E R14, desc[UR12][R22.64] ;  /* 0x0000000c160e7981 */ /* 0x000f68000c1e1900 */
[----:B------:R-:W5:Y:S04]  /*0c80*/  LDG.E R15, desc[UR12][R22.64+0x10] ;  /* 0x0000100c160f7981 */ /* 0x000f68000c1e1900 */
[----:B------:R-:W5:Y:S01]  /*0c90*/  LDG.E R20, desc[UR12][R20.64+0x10] ;  /* 0x0000100c14147981 */ /* 0x000f62000c1e1900 */
[----:B------:R-:W-:-:S04]  /*0ca0*/  UIADD3 UR6, UPT, UPT, UR6, 0x1, URZ ;  /* 0x0000000106067890 */ /* 0x000fc8000fffe0ff */
[----:B------:R-:W-:Y:S02]  /*0cb0*/  UISETP.NE.AND UP0, UPT, UR6, URZ, UPT ;  /* 0x000000ff0600728c */ /* 0x000fe4000bf05270 */
[----:B------:R-:W-:Y:S02]  /*0cc0*/  ULEA UR5, UR23, UR5, 0x4 ;  /* 0x0000000517057291 */ /* 0x000fe4000f8e20ff */
[----:B------:R-:W-:Y:S01]  /*0cd0*/  UIADD3 UR4, UPT, UPT, UR4, 0x10, URZ ;  /* 0x0000001004047890 */ /* 0x000fe2000fffe0ff */
[----:B--2---:R-:W-:Y:S04]  /*0ce0*/  MOVM.16.MT88 R18, R18 ;  /* 0x000000001212723a */ /* 0x004fe80000000000 */
[----:B---3--:R-:W-:Y:S04]  /*0cf0*/  MOVM.16.MT88 R19, R19 ;  /* 0x000000001313723a */ /* 0x008fe80000000000 */
[----:B----4-:R-:W-:Y:S04]  /*0d00*/  MOVM.16.MT88 R16, R29 ;  /* 0x000000001d10723a */ /* 0x010fe80000000000 */
[----:B-----5:R-:W-:Y:S04]  /*0d10*/  MOVM.16.MT88 R12, R12 ;  /* 0x000000000c0c723a */ /* 0x020fe80000000000 */
[----:B------:R-:W-:Y:S04]  /*0d20*/  MOVM.16.MT88 R13, R13 ;  /* 0x000000000d0d723a */ /* 0x000fe80000000000 */
[----:B------:R-:W-:Y:S04]  /*0d30*/  MOVM.16.MT88 R14, R14 ;  /* 0x000000000e0e723a */ /* 0x000fe80000000000 */
[----:B------:R-:W0:Y:S04]  /*0d40*/  MOVM.16.MT88 R15, R15 ;  /* 0x000000000f0f723a */ /* 0x000e280000000000 */
[----:B------:R-:W1:Y:S01]  /*0d50*/  MOVM.16.MT88 R17, R20 ;  /* 0x000000001411723a */ /* 0x000e620000000000 */
[C---:B0-----:R-:W-:Y:S08]  /*0d60*/  HMMA.16816.F32 R4, R12.reuse, R18, R4 ;  /* 0x000000120c04723c */ /* 0x041ff00000001804 */
[----:B-1----:R-:W-:Y:S01]  /*0d70*/  HMMA.16816.F32 R8, R12, R16, R8 ;  /* 0x000000100c08723c */ /* 0x002fe20000001808 */
[----:B------:R-:W-:-:S04]  /*0d80*/  NOP ;  /* 0x0000000000007918 */ /* 0x000fc80000000000 */
[----:B------:R-:W-:-:S15]  /*0d90*/  BRA.U UP0, `(.L_x_3) ;  /* 0xfffffffd00787547 */ /* 0x000fde000b83ffff */
.L_x_0:
[----:B------:R-:W0:Y:S01]  /*0da0*/  S2R R0, SR_LANEID ;  /* 0x0000000000007919 */ /* 0x000e220000000000 */
[----:B------:R-:W1:Y:S01]  /*0db0*/  LDCU UR7, c[0x0][0x39c] ;  /* 0x00007380ff0777ac */ /* 0x000e620008000800 */
[----:B------:R-:W-:Y:S01]  /*0dc0*/  IMAD.MOV.U32 R3, RZ, RZ, RZ ;  /* 0x000000ffff037224 */ /* 0x000fe200078e00ff */
[----:B------:R-:W4:Y:S01]  /*0dd0*/  LDCU.64 UR4, c[0x0][0x390] ;  /* 0x00007200ff0477ac */ /* 0x000f220008000a00 */
[----:B-1-3--:R-:W-:Y:S02]  /*0de0*/  UIMAD UR6, UR9, UR7, UR10 ;  /* 0x00000007090672a4 */ /* 0x00afe4000f8e020a */
[----:B------:R-:W-:Y:S02]  /*0df0*/  USHF.R.U32.HI UR7, URZ, 0x1, UR7 ;  /* 0x00000001ff077899 */ /* 0x000fe40008011607 */
[----:B------:R-:W-:-:S04]  /*0e00*/  USHF.L.U32 UR6, UR6, 0x4, URZ ;  /* 0x0000000406067899 */ /* 0x000fc800080006ff */
[----:B----4-:R-:W-:Y:S01]  /*0e10*/  UIMAD.WIDE UR4, UR6, 0x4, UR4 ;  /* 0x00000004060478a5 */ /* 0x010fe2000f8e0204 */
[----:B0-----:R-:W-:Y:S02]  /*0e20*/  LOP3.LUT R2, R0, 0x3, RZ, 0xc0, !PT ;  /* 0x0000000300027812 */ /* 0x001fe400078ec0ff */
[----:B------:R-:W-:-:S05]  /*0e30*/  SHF.R.U32.HI R13, RZ, 0x2, R0 ;  /* 0x00000002ff0d7819 */ /* 0x000fca0000011600 */
[----:B------:R-:W-:-:S03]  /*0e40*/  IMAD.WIDE.U32 R12, R13, UR7, R2 ;  /* 0x000000070d0c7c25 */ /* 0x000fc6000f8e0002 */
[----:B------:R-:W-:-:S04]  /*0e50*/  LEA R2, P0, R12, UR4, 0x3 ;  /* 0x000000040c027c11 */ /* 0x000fc8000f8018ff */
[----:B------:R-:W-:Y:S01]  /*0e60*/  LEA.HI.X R3, R12, UR5, R13, 0x3, P0 ;  /* 0x000000050c037c11 */ /* 0x000fe200080f1c0d */
[----:B------:R-:W-:-:S04]  /*0e70*/  IMAD.U32 R13, RZ, RZ, UR7 ;  /* 0x00000007ff0d7e24 */ /* 0x000fc8000f8e00ff */
[----:B------:R-:W-:Y:S01]  /*0e80*/  IMAD.WIDE.U32 R12, R13, 0x40, R2 ;  /* 0x000000400d0c7825 */ /* 0x000fe200078e0002 */
[----:B--2---:R-:W-:Y:S04]  /*0e90*/  STG.E.64 desc[UR12][R2.64], R4 ;  /* 0x0000000402007986 */ /* 0x004fe8000c101b0c */
[----:B------:R-:W-:Y:S04]  /*0ea0*/  STG.E.64 desc[UR12][R12.64], R6 ;  /* 0x000000060c007986 */ /* 0x000fe8000c101b0c */
[----:B------:R-:W-:Y:S04]  /*0eb0*/  STG.E.64 desc[UR12][R2.64+0x20], R8 ;  /* 0x0000200802007986 */ /* 0x000fe8000c101b0c */
[----:B------:R-:W-:Y:S01]  /*0ec0*/  STG.E.64 desc[UR12][R12.64+0x20], R10 ;  /* 0x0000200a0c007986 */ /* 0x000fe2000c101b0c */
[----:B------:R-:W-:Y:S05]  /*0ed0*/  EXIT ;  /* 0x000000000000794d */ /* 0x000fea0003800000 */
.L_x_4:
[----:B------:R-:W-:-:S00]  /*0ee0*/  BRA `(.L_x_4) ;  /* 0xfffffffc00fc7947 */ /* 0x000fc0000383ffff */
[----:B------:R-:W-:-:S00]  /*0ef0*/  NOP ;  /* 0x0000000000007918 */ /* 0x000fc00000000000 */
        /* <DEDUP_REMOVED lines=8> */
.L_x_5:


//--------------------- .nv.shared.reserved.0     --------------------------
	.section	.nv.shared.reserved.0,"aw",@nobits
	.weak		__nv_reservedSMEM_offset_0_alias
	.size		__nv_reservedSMEM_offset_0_alias, 0, 64
	.other		__nv_reservedSMEM_offset_0_alias,@"STO_CUDA_RESERVED_SHARED STV_DEFAULT"
__nv_reservedSMEM_offset_0_alias:
	.zero		0
	.zero		64


//--------------------- .nv.constant0._Z22wmma_tiled_gemm_kernelP6__halfS0_Pfiii --------------------------
	.section	.nv.constant0._Z22wmma_tiled_gemm_kernelP6__halfS0_Pfiii,"a",@progbits
	.sectionflags	@""
	.align	4
.nv.constant0._Z22wmma_tiled_gemm_kernelP6__halfS0_Pfiii:
	.zero		932


//--------------------- SYMBOLS --------------------------

	.type		.nv.reservedSmem.offset0,@object
	.size		.nv.reservedSmem.offset0,0x4
